	.headerflags	@"EF_CUDA_TEXMODE_UNIFIED EF_CUDA_64BIT_ADDRESS EF_CUDA_ACCELERATORS EF_CUDA_SM90 EF_CUDA_VIRTUAL_SM(EF_CUDA_SM90)"
	.elftype	@"ET_EXEC"


//--------------------- .nv.info                  --------------------------
	.section	.nv.info,"",@"SHT_CUDA_INFO"
	.align	4


	//----- nvinfo : EIATTR_REGCOUNT
	.align		4
        /*0000*/ 	.byte	0x04, 0x2f
        /*0002*/ 	.short	(.L_1 - .L_0)
	.align		4
.L_0:
        /*0004*/ 	.word	index@(triton_mm)
        /*0008*/ 	.word	0x00000060


	//----- nvinfo : EIATTR_MIN_STACK_SIZE
	.align		4
.L_1:
        /*000c*/ 	.byte	0x04, 0x12
        /*000e*/ 	.short	(.L_3 - .L_2)
	.align		4
.L_2:
        /*0010*/ 	.word	index@(triton_mm)
        /*0014*/ 	.word	0x00000000


	//----- nvinfo : EIATTR_FRAME_SIZE
	.align		4
.L_3:
        /*0018*/ 	.byte	0x04, 0x11
        /*001a*/ 	.short	(.L_5 - .L_4)
	.align		4
.L_4:
        /*001c*/ 	.word	index@(triton_mm)
        /*0020*/ 	.word	0x00000000


	//----- nvinfo : EIATTR_MIN_STACK_SIZE
	.align		4
.L_5:
        /*0024*/ 	.byte	0x04, 0x12
        /*0026*/ 	.short	(.L_7 - .L_6)
	.align		4
.L_6:
        /*0028*/ 	.word	index@(triton_mm)
        /*002c*/ 	.word	0x00000000
.L_7:


//--------------------- .nv.info.triton_mm        --------------------------
	.section	.nv.info.triton_mm,"",@"SHT_CUDA_INFO"
	.sectionflags	@""
	.align	4


	//----- nvinfo : EIATTR_CUDA_API_VERSION
	.align		4
        /*0000*/ 	.byte	0x04, 0x37
        /*0002*/ 	.short	(.L_9 - .L_8)
.L_8:
        /*0004*/ 	.word	0x0000007c


	//----- nvinfo : EIATTR_KPARAM_INFO
	.align		4
.L_9:
        /*0008*/ 	.byte	0x04, 0x17
        /*000a*/ 	.short	(.L_11 - .L_10)
.L_10:
        /*000c*/ 	.word	0x00000000
        /*0010*/ 	.short	0x0002
        /*0012*/ 	.short	0x0010
        /*0014*/ 	.byte	0x00, 0xf0, 0x21, 0x00


	//----- nvinfo : EIATTR_KPARAM_INFO
	.align		4
.L_11:
        /*0018*/ 	.byte	0x04, 0x17
        /*001a*/ 	.short	(.L_13 - .L_12)
.L_12:
        /*001c*/ 	.word	0x00000000
        /*0020*/ 	.short	0x0001
        /*0022*/ 	.short	0x0008
        /*0024*/ 	.byte	0x00, 0xf0, 0x21, 0x00


	//----- nvinfo : EIATTR_KPARAM_INFO
	.align		4
.L_13:
        /*0028*/ 	.byte	0x04, 0x17
        /*002a*/ 	.short	(.L_15 - .L_14)
.L_14:
        /*002c*/ 	.word	0x00000000
        /*0030*/ 	.short	0x0000
        /*0032*/ 	.short	0x0000
        /*0034*/ 	.byte	0x00, 0xf0, 0x21, 0x00


	//----- nvinfo : EIATTR_SPARSE_MMA_MASK
	.align		4
.L_15:
        /*0038*/ 	.byte	0x03, 0x50
        /*003a*/ 	.short	0x0000


	//----- nvinfo : EIATTR_MAXREG_COUNT
	.align		4
        /*003c*/ 	.byte	0x03, 0x1b
        /*003e*/ 	.short	0x00ff


	//----- nvinfo : EIATTR_COOP_GROUP_MASK_REGIDS
	.align		4
        /*0040*/ 	.byte	0x04, 0x29
        /*0042*/ 	.short	(.L_17 - .L_16)


	//   ....[0]....
.L_16:
        /*0044*/ 	.word	0xffffffff


	//----- nvinfo : EIATTR_COOP_GROUP_INSTR_OFFSETS
	.align		4
.L_17:
        /*0048*/ 	.byte	0x04, 0x28
        /*004a*/ 	.short	(.L_19 - .L_18)


	//   ....[0]....
.L_18:
        /*004c*/ 	.word	0x00000bc0


	//----- nvinfo : EIATTR_EXIT_INSTR_OFFSETS
	.align		4
.L_19:
        /*0050*/ 	.byte	0x04, 0x1c
        /*0052*/ 	.short	(.L_21 - .L_20)


	//   ....[0]....
.L_20:
        /*0054*/ 	.word	0x00001730


	//   ....[1]....
        /*0058*/ 	.word	0x00001780


	//----- nvinfo : EIATTR_MAX_THREADS
	.align		4
.L_21:
        /*005c*/ 	.byte	0x04, 0x05
        /*005e*/ 	.short	(.L_23 - .L_22)
.L_22:
        /*0060*/ 	.word	0x00000080
        /*0064*/ 	.word	0x00000001
        /*0068*/ 	.word	0x00000001


	//----- nvinfo : EIATTR_CBANK_PARAM_SIZE
	.align		4
.L_23:
        /*006c*/ 	.byte	0x03, 0x19
        /*006e*/ 	.short	0x0018


	//----- nvinfo : EIATTR_PARAM_CBANK
	.align		4
        /*0070*/ 	.byte	0x04, 0x0a
        /*0072*/ 	.short	(.L_25 - .L_24)
	.align		4
.L_24:
        /*0074*/ 	.word	index@(.nv.constant0.triton_mm)
        /*0078*/ 	.short	0x0210
        /*007a*/ 	.short	0x0018


	//----- nvinfo : EIATTR_SW_WAR
	.align		4
.L_25:
        /*007c*/ 	.byte	0x04, 0x36
        /*007e*/ 	.short	(.L_27 - .L_26)
.L_26:
        /*0080*/ 	.word	0x00000008
.L_27:


//--------------------- .nv.callgraph             --------------------------
	.section	.nv.callgraph,"",@"SHT_CUDA_CALLGRAPH"
	.align	4
	.sectionentsize	8
	.align		4
        /*0000*/ 	.word	0x00000000
	.align		4
        /*0004*/ 	.word	0xffffffff
	.align		4
        /*0008*/ 	.word	0x00000000
	.align		4
        /*000c*/ 	.word	0xfffffffe
	.align		4
        /*0010*/ 	.word	0x00000000
	.align		4
        /*0014*/ 	.word	0xfffffffd
	.align		4
        /*0018*/ 	.word	0x00000000
	.align		4
        /*001c*/ 	.word	0xfffffffc


//--------------------- .text.triton_mm           --------------------------
	.section	.text.triton_mm,"ax",@progbits
	.sectionflags	@"SHF_BARRIERS=1"
	.align	128
        .global         triton_mm
        .type           triton_mm,@function
        .size           triton_mm,(.L_x_2 - triton_mm)
        .other          triton_mm,@"STO_CUDA_ENTRY STV_DEFAULT"
triton_mm:
.text.triton_mm:
[----:B------:R-:W1:Y:S01]  /*0000*/  LDC R1, c[0x0][0x28] ;  /* 0x00000a00ff017b82 */ /* 0x000e620000000800 */
[----:B------:R-:W2:Y:S01]  /*0010*/  S2R R9, SR_CTAID.X ;  /* 0x0000000000097919 */ /* 0x000ea20000002500 */
[----:B------:R-:W-:-:S06]  /*0020*/  IMAD.MOV.U32 R5, RZ, RZ, -0x8 ;  /* 0xfffffff8ff057424 */ /* 0x000fcc00078e00ff */
[----:B------:R-:W3:Y:S01]  /*0030*/  S2UR UR14, SR_CgaCtaId ;  /* 0x00000000000e79c3 */ /* 0x000ee20000008800 */
[----:B------:R-:W-:Y:S01]  /*0040*/  UMOV UR4, 0x400 ;  /* 0x0000040000047882 */ /* 0x000fe20000000000 */
[----:B------:R-:W-:Y:S01]  /*0050*/  ULDC.64 UR18, c[0x0][0x208] ;  /* 0x0000820000127ab9 */ /* 0x000fe20000000a00 */
[----:B------:R-:W-:Y:S01]  /*0060*/  IMAD.MOV.U32 R93, RZ, RZ, -0x20 ;  /* 0xffffffe0ff5d7424 */ /* 0x000fe200078e00ff */
[----:B------:R-:W-:Y:S02]  /*0070*/  CS2R R36, SRZ ;  /* 0x0000000000247805 */ /* 0x000fe4000001ff00 */
[----:B------:R-:W-:Y:S02]  /*0080*/  CS2R R38, SRZ ;  /* 0x0000000000267805 */ /* 0x000fe4000001ff00 */
[----:B------:R-:W-:Y:S02]  /*0090*/  CS2R R40, SRZ ;  /* 0x0000000000287805 */ /* 0x000fe4000001ff00 */
[----:B------:R-:W-:-:S02]  /*00a0*/  CS2R R42, SRZ ;  /* 0x00000000002a7805 */ /* 0x000fc4000001ff00 */
[----:B------:R-:W-:Y:S02]  /*00b0*/  CS2R R44, SRZ ;  /* 0x00000000002c7805 */ /* 0x000fe4000001ff00 */
[----:B------:R-:W-:Y:S02]  /*00c0*/  CS2R R46, SRZ ;  /* 0x00000000002e7805 */ /* 0x000fe4000001ff00 */
        /* <DEDUP_REMOVED lines=13> */
[----:B------:R-:W-:Y:S01]  /*01a0*/  CS2R R74, SRZ ;  /* 0x00000000004a7805 */ /* 0x000fe2000001ff00 */
[----:B---3--:R-:W-:Y:S01]  /*01b0*/  UPRMT UR14, UR14, 0x654, UR4 ;  /* 0x000006540e0e7896 */ /* 0x008fe20008000004 */
[----:B------:R-:W-:Y:S02]  /*01c0*/  CS2R R76, SRZ ;  /* 0x00000000004c7805 */ /* 0x000fe4000001ff00 */
[----:B------:R-:W-:-:S02]  /*01d0*/  CS2R R78, SRZ ;  /* 0x00000000004e7805 */ /* 0x000fc4000001ff00 */
[----:B------:R-:W-:Y:S02]  /*01e0*/  CS2R R80, SRZ ;  /* 0x0000000000507805 */ /* 0x000fe4000001ff00 */
[----:B------:R-:W-:Y:S02]  /*01f0*/  CS2R R82, SRZ ;  /* 0x0000000000527805 */ /* 0x000fe4000001ff00 */
[----:B------:R-:W-:Y:S01]  /*0200*/  CS2R R84, SRZ ;  /* 0x0000000000547805 */ /* 0x000fe2000001ff00 */
[----:B--2---:R-:W-:Y:S01]  /*0210*/  IMAD.HI R0, R9, 0x2aaaaaab, RZ ;  /* 0x2aaaaaab09007827 */ /* 0x004fe200078e02ff */
[----:B------:R-:W-:Y:S01]  /*0220*/  CS2R R86, SRZ ;  /* 0x0000000000567805 */ /* 0x000fe2000001ff00 */
[----:B------:R-:W-:Y:S01]  /*0230*/  UMOV UR15, 0x1 ;  /* 0x00000001000f7882 */ /* 0x000fe20000000000 */
[----:B------:R-:W-:Y:S01]  /*0240*/  UMOV UR6, 0xffffffff ;  /* 0xffffffff00067882 */ /* 0x000fe20000000000 */
[----:B------:R-:W-:Y:S01]  /*0250*/  UMOV UR4, URZ ;  /* 0x0000003f00047c82 */ /* 0x000fe20008000000 */
[----:B------:R-:W-:Y:S01]  /*0260*/  SHF.R.U32.HI R3, RZ, 0x1f, R0 ;  /* 0x0000001fff037819 */ /* 0x000fe20000011600 */
[----:B------:R-:W-:Y:S01]  /*0270*/  UIADD3 UR17, UR14, 0x3000, URZ ;  /* 0x000030000e117890 */ /* 0x000fe2000fffe03f */
[----:B------:R-:W-:-:S02]  /*0280*/  UMOV UR5, URZ ;  /* 0x0000003f00057c82 */ /* 0x000fc40008000000 */
[----:B------:R-:W-:-:S05]  /*0290*/  LEA.HI.SX32 R4, R0, R3, 0x19 ;  /* 0x0000000300047211 */ /* 0x000fca00078fcaff */
[C---:B------:R-:W-:Y:S02]  /*02a0*/  IMAD R0, R4.reuse, R5, 0x40 ;  /* 0x0000004004007424 */ /* 0x040fe400078e0205 */
[----:B------:R-:W-:-:S03]  /*02b0*/  IMAD R6, R4, -0x300, R9 ;  /* 0xfffffd0004067824 */ /* 0x000fc600078e0209 */
[----:B------:R-:W-:Y:S02]  /*02c0*/  VIMNMX R5, R0, 0x8, PT ;  /* 0x0000000800057848 */ /* 0x000fe40003fe0100 */
[----:B------:R-:W-:Y:S02]  /*02d0*/  IABS R10, R6 ;  /* 0x00000006000a7213 */ /* 0x000fe40000000000 */
[-C--:B------:R-:W-:Y:S02]  /*02e0*/  IABS R8, R5.reuse ;  /* 0x0000000500087213 */ /* 0x080fe40000000000 */
[-C--:B------:R-:W-:Y:S02]  /*02f0*/  IABS R11, R5.reuse ;  /* 0x00000005000b7213 */ /* 0x080fe40000000000 */
[----:B------:R-:W2:Y:S01]  /*0300*/  I2F.RP R0, R8 ;  /* 0x0000000800007306 */ /* 0x000ea20000209400 */
[----:B------:R-:W-:Y:S02]  /*0310*/  LOP3.LUT R6, R6, R5, RZ, 0x3c, !PT ;  /* 0x0000000506067212 */ /* 0x000fe400078e3cff */
[----:B------:R-:W-:-:S02]  /*0320*/  IMAD.MOV R11, RZ, RZ, -R11 ;  /* 0x000000ffff0b7224 */ /* 0x000fc400078e0a0b */
[----:B------:R-:W-:Y:S02]  /*0330*/  ISETP.GE.AND P3, PT, R6, RZ, PT ;  /* 0x000000ff0600720c */ /* 0x000fe40003f66270 */
[----:B------:R-:W-:Y:S01]  /*0340*/  LOP3.LUT R6, RZ, R5, RZ, 0x33, !PT ;  /* 0x00000005ff067212 */ /* 0x000fe200078e33ff */
[----:B--2---:R-:W2:Y:S02]  /*0350*/  MUFU.RCP R0, R0 ;  /* 0x0000000000007308 */ /* 0x004ea40000001000 */
[----:B--2---:R-:W-:Y:S01]  /*0360*/  VIADD R2, R0, 0xffffffe ;  /* 0x0ffffffe00027836 */ /* 0x004fe20000000000 */
[----:B------:R-:W-:-:S05]  /*0370*/  IABS R0, R9 ;  /* 0x0000000900007213 */ /* 0x000fca0000000000 */
[----:B------:R2:W3:Y:S02]  /*0380*/  F2I.FTZ.U32.TRUNC.NTZ R3, R2 ;  /* 0x0000000200037305 */ /* 0x0004e4000021f000 */
[----:B--2---:R-:W-:Y:S02]  /*0390*/  IMAD.MOV.U32 R2, RZ, RZ, RZ ;  /* 0x000000ffff027224 */ /* 0x004fe400078e00ff */
[----:B---3--:R-:W-:-:S04]  /*03a0*/  IMAD.MOV R7, RZ, RZ, -R3 ;  /* 0x000000ffff077224 */ /* 0x008fc800078e0a03 */
[----:B------:R-:W-:-:S04]  /*03b0*/  IMAD R7, R7, R8, RZ ;  /* 0x0000000807077224 */ /* 0x000fc800078e02ff */
[----:B------:R-:W-:-:S06]  /*03c0*/  IMAD.HI.U32 R3, R3, R7, R2 ;  /* 0x0000000703037227 */ /* 0x000fcc00078e0002 */
[----:B------:R-:W-:-:S04]  /*03d0*/  IMAD.HI.U32 R2, R3, R10, RZ ;  /* 0x0000000a03027227 */ /* 0x000fc800078e00ff */
[----:B------:R-:W-:Y:S02]  /*03e0*/  IMAD R7, R2, R11, R10 ;  /* 0x0000000b02077224 */ /* 0x000fe400078e020a */
[----:B------:R-:W-:Y:S02]  /*03f0*/  IMAD.MOV.U32 R10, RZ, RZ, R0 ;  /* 0x000000ffff0a7224 */ /* 0x000fe400078e0000 */
[----:B------:R-:W2:Y:S01]  /*0400*/  S2R R0, SR_TID.X ;  /* 0x0000000000007919 */ /* 0x000ea20000002100 */
[----:B------:R-:W-:Y:S01]  /*0410*/  ISETP.GT.U32.AND P2, PT, R8, R7, PT ;  /* 0x000000070800720c */ /* 0x000fe20003f44070 */
[----:B------:R-:W-:-:S04]  /*0420*/  IMAD.HI.U32 R3, R3, R10, RZ ;  /* 0x0000000a03037227 */ /* 0x000fc800078e00ff */
[----:B------:R-:W-:Y:S02]  /*0430*/  IMAD R3, R3, R11, R10 ;  /* 0x0000000b03037224 */ /* 0x000fe400078e020a */
[----:B------:R-:W3:Y:S03]  /*0440*/  LDC.64 R10, c[0x0][0x210] ;  /* 0x00008400ff0a7b82 */ /* 0x000ee60000000a00 */
[----:B------:R-:W-:-:S03]  /*0450*/  ISETP.GT.U32.AND P1, PT, R8, R3, PT ;  /* 0x000000030800720c */ /* 0x000fc60003f24070 */
[----:B------:R-:W-:Y:S02]  /*0460*/  @!P2 IMAD.IADD R7, R7, 0x1, -R8 ;  /* 0x000000010707a824 */ /* 0x000fe400078e0a08 */
[----:B------:R-:W-:Y:S01]  /*0470*/  @!P2 VIADD R2, R2, 0x1 ;  /* 0x000000010202a836 */ /* 0x000fe20000000000 */
[----:B------:R-:W-:Y:S02]  /*0480*/  ISETP.GE.AND P2, PT, R9, RZ, PT ;  /* 0x000000ff0900720c */ /* 0x000fe40003f46270 */
[----:B------:R-:W-:-:S05]  /*0490*/  ISETP.GE.U32.AND P0, PT, R7, R8, PT ;  /* 0x000000080700720c */ /* 0x000fca0003f06070 */
[----:B------:R-:W-:-:S05]  /*04a0*/  @!P1 IMAD.IADD R3, R3, 0x1, -R8 ;  /* 0x0000000103039824 */ /* 0x000fca00078e0a08 */
[----:B------:R-:W-:-:S03]  /*04b0*/  ISETP.GT.U32.AND P1, PT, R8, R3, PT ;  /* 0x000000030800720c */ /* 0x000fc60003f24070 */
[----:B------:R-:W-:Y:S01]  /*04c0*/  @P0 VIADD R2, R2, 0x1 ;  /* 0x0000000102020836 */ /* 0x000fe20000000000 */
[----:B------:R-:W-:Y:S01]  /*04d0*/  ISETP.NE.AND P0, PT, R5, RZ, PT ;  /* 0x000000ff0500720c */ /* 0x000fe20003f05270 */
[----:B--2---:R-:W-:Y:S01]  /*04e0*/  IMAD.SHL.U32 R15, R0, 0x8, RZ ;  /* 0x00000008000f7824 */ /* 0x004fe200078e00ff */
[----:B------:R-:W-:Y:S01]  /*04f0*/  SHF.R.U32.HI R13, RZ, 0x2, R0 ;  /* 0x00000002ff0d7819 */ /* 0x000fe20000011600 */
[----:B------:R-:W-:Y:S01]  /*0500*/  @!P3 IMAD.MOV R2, RZ, RZ, -R2 ;  /* 0x000000ffff02b224 */ /* 0x000fe200078e0a02 */
[----:B------:R-:W-:Y:S02]  /*0510*/  SHF.R.U32.HI R92, RZ, 0x5, R0 ;  /* 0x00000005ff5c7819 */ /* 0x000fe40000011600 */
[----:B------:R-:W-:Y:S02]  /*0520*/  SGXT.U32 R13, R13, 0x5 ;  /* 0x000000050d0d781a */ /* 0x000fe40000000000 */
[----:B------:R-:W-:Y:S01]  /*0530*/  SEL R2, R6, R2, !P0 ;  /* 0x0000000206027207 */ /* 0x000fe20004000000 */
[----:B------:R-:W-:Y:S01]  /*0540*/  @!P1 IMAD.IADD R3, R3, 0x1, -R8 ;  /* 0x0000000103039824 */ /* 0x000fe200078e0a08 */
[----:B------:R-:W-:-:S02]  /*0550*/  LOP3.LUT R20, R15, 0x18, R0, 0x48, !PT ;  /* 0x000000180f147812 */ /* 0x000fc400078e4800 */
[----:B------:R-:W-:Y:S01]  /*0560*/  LOP3.LUT R15, R15, 0x18, RZ, 0xc0, !PT ;  /* 0x000000180f0f7812 */ /* 0x000fe200078ec0ff */
[----:B------:R-:W-:Y:S01]  /*0570*/  IMAD.SHL.U32 R2, R2, 0x80, RZ ;  /* 0x0000008002027824 */ /* 0x000fe200078e00ff */
[----:B------:R-:W-:Y:S01]  /*0580*/  LOP3.LUT R92, R92, 0x7fffffc, RZ, 0xc0, !PT ;  /* 0x07fffffc5c5c7812 */ /* 0x000fe200078ec0ff */
[----:B------:R-:W-:-:S03]  /*0590*/  @!P2 IMAD.MOV R3, RZ, RZ, -R3 ;  /* 0x000000ffff03a224 */ /* 0x000fc600078e0a03 */
[----:B------:R-:W-:Y:S02]  /*05a0*/  LOP3.LUT R14, R2, R13, RZ, 0xfc, !PT ;  /* 0x0000000d020e7212 */ /* 0x000fe400078efcff */
[----:B------:R-:W-:Y:S02]  /*05b0*/  LOP3.LUT R16, R2, 0x20, R13, 0xfe, !PT ;  /* 0x0000002002107812 */ /* 0x000fe400078efe0d */
[----:B------:R-:W-:Y:S01]  /*05c0*/  SEL R3, R6, R3, !P0 ;  /* 0x0000000306037207 */ /* 0x000fe20004000000 */
[----:B------:R-:W-:Y:S01]  /*05d0*/  IMAD.HI R5, R14, 0x2aaaaaab, RZ ;  /* 0x2aaaaaab0e057827 */ /* 0x000fe200078e02ff */
[----:B------:R-:W-:Y:S02]  /*05e0*/  LOP3.LUT R17, R2, 0x40, R13, 0xfe, !PT ;  /* 0x0000004002117812 */ /* 0x000fe400078efe0d */
[----:B------:R-:W-:Y:S01]  /*05f0*/  LOP3.LUT R18, R2, 0x60, R13, 0xfe, !PT ;  /* 0x0000006002127812 */ /* 0x000fe200078efe0d */
[----:B------:R-:W-:Y:S01]  /*0600*/  IMAD.HI R7, R16, 0x2aaaaaab, RZ ;  /* 0x2aaaaaab10077827 */ /* 0x000fe200078e02ff */
[----:B------:R-:W-:-:S03]  /*0610*/  SHF.R.U32.HI R6, RZ, 0x1f, R5 ;  /* 0x0000001fff067819 */ /* 0x000fc60000011605 */
[----:B------:R-:W-:Y:S01]  /*0620*/  IMAD R12, R4, 0x8, R3 ;  /* 0x00000008040c7824 */ /* 0x000fe200078e0203 */
[----:B------:R-:W-:Y:S01]  /*0630*/  SHF.R.U32.HI R8, RZ, 0x1f, R7 ;  /* 0x0000001fff087819 */ /* 0x000fe20000011607 */
[----:B------:R-:W-:Y:S01]  /*0640*/  IMAD.HI R22, R17, 0x2aaaaaab, RZ ;  /* 0x2aaaaaab11167827 */ /* 0x000fe200078e02ff */
[----:B------:R-:W-:Y:S02]  /*0650*/  LEA.HI R23, R5, R6, RZ, 0x15 ;  /* 0x0000000605177211 */ /* 0x000fe400078fa8ff */
[----:B------:R-:W-:Y:S01]  /*0660*/  SHF.R.S32.HI R19, RZ, 0x19, R12 ;  /* 0x00000019ff137819 */ /* 0x000fe2000001140c */
[----:B------:R-:W-:Y:S01]  /*0670*/  IMAD.SHL.U32 R6, R12, 0x40, RZ ;  /* 0x000000400c067824 */ /* 0x000fe200078e00ff */
[C---:B------:R-:W-:Y:S01]  /*0680*/  LOP3.LUT R3, R13.reuse, 0x20, RZ, 0xfc, !PT ;  /* 0x000000200d037812 */ /* 0x040fe200078efcff */
[----:B------:R-:W-:Y:S01]  /*0690*/  IMAD.HI R24, R18, 0x2aaaaaab, RZ ;  /* 0x2aaaaaab12187827 */ /* 0x000fe200078e02ff */
[C---:B------:R-:W-:Y:S02]  /*06a0*/  LOP3.LUT R4, R13.reuse, 0x40, RZ, 0xfc, !PT ;  /* 0x000000400d047812 */ /* 0x040fe400078efcff */
[----:B------:R-:W-:Y:S01]  /*06b0*/  LOP3.LUT R5, R13, 0x60, RZ, 0xfc, !PT ;  /* 0x000000600d057812 */ /* 0x000fe200078efcff */
[--C-:B------:R-:W-:Y:S01]  /*06c0*/  IMAD R3, R3, 0x20, R20.reuse ;  /* 0x0000002003037824 */ /* 0x100fe200078e0214 */
[----:B------:R-:W-:Y:S01]  /*06d0*/  LEA.HI R25, R7, R8, RZ, 0x15 ;  /* 0x0000000807197211 */ /* 0x000fe200078fa8ff */
[--C-:B------:R-:W-:Y:S01]  /*06e0*/  IMAD R7, R13, 0x20, R20.reuse ;  /* 0x000000200d077824 */ /* 0x100fe200078e0214 */
[----:B------:R-:W2:Y:S01]  /*06f0*/  LDC.64 R8, c[0x0][0x218] ;  /* 0x00008600ff087b82 */ /* 0x000ea20000000a00 */
[----:B------:R-:W-:Y:S01]  /*0700*/  SGXT R19, R19, 0x1 ;  /* 0x000000011313781a */ /* 0x000fe20000000200 */
[--C-:B------:R-:W-:Y:S01]  /*0710*/  IMAD R4, R4, 0x20, R20.reuse ;  /* 0x0000002004047824 */ /* 0x100fe200078e0214 */
[----:B------:R-:W-:Y:S01]  /*0720*/  LOP3.LUT R12, R6, R13, RZ, 0xfc, !PT ;  /* 0x0000000d060c7212 */ /* 0x000fe200078efcff */
[----:B------:R-:W-:Y:S01]  /*0730*/  IMAD R5, R5, 0x20, R20 ;  /* 0x0000002005057824 */ /* 0x000fe200078e0214 */
[----:B------:R-:W-:Y:S01]  /*0740*/  LOP3.LUT R13, R6, 0x20, R13, 0xfe, !PT ;  /* 0x00000020060d7812 */ /* 0x000fe200078efe0d */
[----:B------:R-:W-:Y:S01]  /*0750*/  IMAD R14, R23, -0x3000, R14 ;  /* 0xffffd000170e7824 */ /* 0x000fe200078e020e */
[----:B------:R-:W-:Y:S01]  /*0760*/  LEA.HI R20, R19, R12, RZ, 0xc ;  /* 0x0000000c13147211 */ /* 0x000fe200078f60ff */
[----:B------:R-:W-:Y:S01]  /*0770*/  IMAD R16, R25, -0x3000, R16 ;  /* 0xffffd00019107824 */ /* 0x000fe200078e0210 */
[----:B------:R-:W-:-:S02]  /*0780*/  LEA.HI R21, R19, R13, RZ, 0xc ;  /* 0x0000000d13157211 */ /* 0x000fc400078f60ff */
[----:B------:R-:W-:Y:S02]  /*0790*/  SHF.R.U32.HI R27, RZ, 0x1f, R22 ;  /* 0x0000001fff1b7819 */ /* 0x000fe40000011616 */
[----:B------:R-:W-:Y:S02]  /*07a0*/  SHF.R.U32.HI R29, RZ, 0x1f, R24 ;  /* 0x0000001fff1d7819 */ /* 0x000fe40000011618 */
[----:B------:R-:W-:Y:S02]  /*07b0*/  LOP3.LUT R19, R20, 0x3ff000, RZ, 0xc0, !PT ;  /* 0x003ff00014137812 */ /* 0x000fe400078ec0ff */
[----:B------:R-:W-:Y:S01]  /*07c0*/  LOP3.LUT R20, R21, 0x3ff000, RZ, 0xc0, !PT ;  /* 0x003ff00015147812 */ /* 0x000fe200078ec0ff */
[----:B------:R-:W-:Y:S01]  /*07d0*/  IMAD R21, R16, 0xc00, R15 ;  /* 0x00000c0010157824 */ /* 0x000fe200078e020f */
[----:B------:R-:W-:Y:S01]  /*07e0*/  LEA.HI R22, R22, R27, RZ, 0x15 ;  /* 0x0000001b16167211 */ /* 0x000fe200078fa8ff */
[----:B------:R-:W-:Y:S01]  /*07f0*/  IMAD.IADD R12, R12, 0x1, -R19 ;  /* 0x000000010c0c7824 */ /* 0x000fe200078e0a13 */
[----:B------:R-:W-:Y:S01]  /*0800*/  LEA.HI R29, R24, R29, RZ, 0x15 ;  /* 0x0000001d181d7211 */ /* 0x000fe200078fa8ff */
[----:B------:R-:W-:Y:S01]  /*0810*/  IMAD.IADD R20, R13, 0x1, -R20 ;  /* 0x000000010d147824 */ /* 0x000fe200078e0a14 */
[----:B------:R-:W-:Y:S01]  /*0820*/  LEA R25, R7, UR14, 0x1 ;  /* 0x0000000e07197c11 */ /* 0x000fe2000f8e08ff */
[----:B------:R-:W-:Y:S01]  /*0830*/  IMAD R22, R22, -0x3000, R17 ;  /* 0xffffd00016167824 */ /* 0x000fe200078e0211 */
[----:B------:R-:W-:Y:S01]  /*0840*/  LEA R27, R3, UR14, 0x1 ;  /* 0x0000000e031b7c11 */ /* 0x000fe2000f8e08ff */
[----:B------:R-:W-:Y:S01]  /*0850*/  IMAD R18, R29, -0x3000, R18 ;  /* 0xffffd0001d127824 */ /* 0x000fe200078e0212 */
[----:B------:R-:W-:Y:S01]  /*0860*/  LEA R33, R4, UR14, 0x1 ;  /* 0x0000000e04217c11 */ /* 0x000fe2000f8e08ff */
[--C-:B------:R-:W-:Y:S01]  /*0870*/  IMAD R13, R12, 0xc00, R15.reuse ;  /* 0x00000c000c0d7824 */ /* 0x100fe200078e020f */
[----:B------:R-:W-:Y:S01]  /*0880*/  LEA R35, R5, UR14, 0x1 ;  /* 0x0000000e05237c11 */ /* 0x000fe2000f8e08ff */
[----:B------:R-:W-:-:S02]  /*0890*/  IMAD R17, R20, 0xc00, R15 ;  /* 0x00000c0014117824 */ /* 0x000fc400078e020f */
[--C-:B------:R-:W-:Y:S02]  /*08a0*/  IMAD R19, R14, 0xc00, R15.reuse ;  /* 0x00000c000e137824 */ /* 0x100fe400078e020f */
[--C-:B------:R-:W-:Y:S02]  /*08b0*/  IMAD R29, R22, 0xc00, R15.reuse ;  /* 0x00000c00161d7824 */ /* 0x100fe400078e020f */
[----:B------:R-:W-:Y:S02]  /*08c0*/  IMAD R31, R18, 0xc00, R15 ;  /* 0x00000c00121f7824 */ /* 0x000fe400078e020f */
[----:B---3--:R-:W-:-:S04]  /*08d0*/  IMAD.WIDE R14, R13, 0x2, R10 ;  /* 0x000000020d0e7825 */ /* 0x008fc800078e020a */
[----:B------:R-:W-:Y:S01]  /*08e0*/  IMAD.WIDE R16, R17, 0x2, R10 ;  /* 0x0000000211107825 */ /* 0x000fe200078e020a */
[----:B------:R-:W-:Y:S01]  /*08f0*/  @!PT LDS RZ, [RZ] ;  /* 0x00000000fffff984 */ /* 0x000fe20000000800 */
[----:B------:R-:W-:Y:S01]  /*0900*/  @!PT LDS RZ, [RZ] ;  /* 0x00000000fffff984 */ /* 0x000fe20000000800 */
[----:B------:R-:W-:Y:S01]  /*0910*/  @!PT LDS RZ, [RZ] ;  /* 0x00000000fffff984 */ /* 0x000fe20000000800 */
[----:B------:R-:W-:Y:S03]  /*0920*/  LDGSTS.E.BYPASS.128 [R25], desc[UR18][R14.64] ;  /* 0x000000000e197fae */ /* 0x000fe6000b901c52 */
[--C-:B--2---:R-:W-:Y:S01]  /*0930*/  IMAD.WIDE R18, R19, 0x2, R8.reuse ;  /* 0x0000000213127825 */ /* 0x104fe200078e0208 */
[----:B------:R-:W-:Y:S03]  /*0940*/  LDGSTS.E.BYPASS.128 [R27], desc[UR18][R16.64] ;  /* 0x00000000101b7fae */ /* 0x000fe6000b901c52 */
[--C-:B------:R-:W-:Y:S01]  /*0950*/  IMAD.WIDE R20, R21, 0x2, R8.reuse ;  /* 0x0000000215147825 */ /* 0x100fe200078e0208 */
[----:B------:R-:W0:Y:S03]  /*0960*/  LDGDEPBAR ;  /* 0x00000000000079af */ /* 0x000e260000000000 */
[----:B------:R-:W-:Y:S01]  /*0970*/  IMAD.WIDE R28, R29, 0x2, R8 ;  /* 0x000000021d1c7825 */ /* 0x000fe200078e0208 */
[----:B------:R-:W-:Y:S01]  /*0980*/  LDGSTS.E.BYPASS.128 [R25+0x3000], desc[UR18][R18.64] ;  /* 0x0300000012197fae */ /* 0x000fe2000b901c52 */
[----:B------:R-:W-:-:S02]  /*0990*/  IADD3 R13, P2, R20, 0x80, RZ ;  /* 0x00000080140d7810 */ /* 0x000fc40007f5e0ff */
[----:B------:R-:W-:Y:S01]  /*09a0*/  IMAD.WIDE R30, R31, 0x2, R8 ;  /* 0x000000021f1e7825 */ /* 0x000fe200078e0208 */
[----:B------:R-:W-:Y:S01]  /*09b0*/  LDGSTS.E.BYPASS.128 [R27+0x3000], desc[UR18][R20.64] ;  /* 0x03000000141b7fae */ /* 0x000fe2000b901c52 */
[----:B------:R-:W-:Y:S02]  /*09c0*/  IADD3 R8, P0, R14, 0x80, RZ ;  /* 0x000000800e087810 */ /* 0x000fe40007f1e0ff */
[----:B------:R-:W-:Y:S01]  /*09d0*/  IADD3 R9, P1, R16, 0x80, RZ ;  /* 0x0000008010097810 */ /* 0x000fe20007f3e0ff */
[----:B------:R-:W-:Y:S01]  /*09e0*/  LDGSTS.E.BYPASS.128 [R33+0x3000], desc[UR18][R28.64] ;  /* 0x030000001c217fae */ /* 0x000fe2000b901c52 */
[----:B------:R-:W-:Y:S02]  /*09f0*/  IMAD.X R89, RZ, RZ, R21, P2 ;  /* 0x000000ffff597224 */ /* 0x000fe400010e0615 */
[----:B------:R-:W-:Y:S01]  /*0a00*/  IMAD.X R10, RZ, RZ, R15, P0 ;  /* 0x000000ffff0a7224 */ /* 0x000fe200000e060f */
[----:B------:R-:W-:Y:S01]  /*0a10*/  LDGSTS.E.BYPASS.128 [R35+0x3000], desc[UR18][R30.64] ;  /* 0x030000001e237fae */ /* 0x000fe2000b901c52 */
[----:B------:R-:W-:Y:S01]  /*0a20*/  IADD3 R11, P0, R18, 0x80, RZ ;  /* 0x00000080120b7810 */ /* 0x000fe20007f1e0ff */
[----:B------:R-:W-:Y:S01]  /*0a30*/  IMAD.X R12, RZ, RZ, R17, P1 ;  /* 0x000000ffff0c7224 */ /* 0x000fe200008e0611 */
[----:B------:R-:W-:Y:S01]  /*0a40*/  IADD3 R23, P1, R28, 0x80, RZ ;  /* 0x000000801c177810 */ /* 0x000fe20007f3e0ff */
[----:B------:R-:W0:Y:S02]  /*0a50*/  LDGDEPBAR ;  /* 0x00000000000079af */ /* 0x000e240000000000 */
[----:B------:R-:W-:Y:S01]  /*0a60*/  IMAD.X R22, RZ, RZ, R19, P0 ;  /* 0x000000ffff167224 */ /* 0x000fe200000e0613 */
[----:B------:R-:W-:Y:S01]  /*0a70*/  BAR.SYNC.DEFER_BLOCKING 0x0 ;  /* 0x0000000000007b1d */ /* 0x000fe20000010000 */
[----:B------:R-:W-:Y:S01]  /*0a80*/  IADD3 R88, P0, R30, 0x80, RZ ;  /* 0x000000801e587810 */ /* 0x000fe20007f1e0ff */
[----:B------:R-:W-:-:S04]  /*0a90*/  IMAD.X R90, RZ, RZ, R29, P1 ;  /* 0x000000ffff5a7224 */ /* 0x000fc800008e061d */
[----:B------:R-:W-:Y:S01]  /*0aa0*/  IMAD.X R91, RZ, RZ, R31, P0 ;  /* 0x000000ffff5b7224 */ /* 0x000fe200000e061f */
[----:B------:R-:W-:Y:S01]  /*0ab0*/  @!PT LDS RZ, [RZ] ;  /* 0x00000000fffff984 */ /* 0x000fe20000000800 */
[----:B------:R-:W-:Y:S01]  /*0ac0*/  @!PT LDS RZ, [RZ] ;  /* 0x00000000fffff984 */ /* 0x000fe20000000800 */
[----:B------:R-:W-:Y:S01]  /*0ad0*/  @!PT LDS RZ, [RZ] ;  /* 0x00000000fffff984 */ /* 0x000fe20000000800 */
[----:B------:R-:W-:Y:S04]  /*0ae0*/  LDGSTS.E.BYPASS.128 [R25+0x1000], desc[UR18][R14.64+0x40] ;  /* 0x010000400e197fae */ /* 0x000fe8000b901c52 */
[----:B------:R-:W-:Y:S04]  /*0af0*/  LDGSTS.E.BYPASS.128 [R27+0x1000], desc[UR18][R16.64+0x40] ;  /* 0x01000040101b7fae */ /* 0x000fe8000b901c52 */
[----:B------:R-:W0:Y:S04]  /*0b00*/  LDGDEPBAR ;  /* 0x00000000000079af */ /* 0x000e280000000000 */
[----:B------:R2:W-:Y:S04]  /*0b10*/  LDGSTS.E.BYPASS.128 [R25+0x5000], desc[UR18][R18.64+0x40] ;  /* 0x0500004012197fae */ /* 0x0005e8000b901c52 */
[----:B------:R3:W-:Y:S04]  /*0b20*/  LDGSTS.E.BYPASS.128 [R27+0x5000], desc[UR18][R20.64+0x40] ;  /* 0x05000040141b7fae */ /* 0x0007e8000b901c52 */
[----:B------:R4:W-:Y:S04]  /*0b30*/  LDGSTS.E.BYPASS.128 [R33+0x5000], desc[UR18][R28.64+0x40] ;  /* 0x050000401c217fae */ /* 0x0009e8000b901c52 */
[----:B------:R5:W-:Y:S01]  /*0b40*/  LDGSTS.E.BYPASS.128 [R35+0x5000], desc[UR18][R30.64+0x40] ;  /* 0x050000401e237fae */ /* 0x000be2000b901c52 */
[----:B--2---:R-:W-:-:S03]  /*0b50*/  CS2R R24, SRZ ;  /* 0x0000000000187805 */ /* 0x004fc6000001ff00 */
[----:B------:R-:W0:Y:S01]  /*0b60*/  LDGDEPBAR ;  /* 0x00000000000079af */ /* 0x000e220000000000 */
[----:B---3--:R-:W-:Y:S02]  /*0b70*/  CS2R R26, SRZ ;  /* 0x00000000001a7805 */ /* 0x008fe4000001ff00 */
[----:B----4-:R-:W-:Y:S02]  /*0b80*/  CS2R R28, SRZ ;  /* 0x00000000001c7805 */ /* 0x010fe4000001ff00 */
[----:B------:R-:W-:Y:S02]  /*0b90*/  CS2R R32, SRZ ;  /* 0x0000000000207805 */ /* 0x000fe4000001ff00 */
[----:B-1---5:R-:W-:Y:S02]  /*0ba0*/  CS2R R30, SRZ ;  /* 0x00000000001e7805 */ /* 0x022fe4000001ff00 */
[----:B------:R-:W-:-:S07]  /*0bb0*/  CS2R R34, SRZ ;  /* 0x0000000000227805 */ /* 0x000fce000001ff00 */
.L_x_0:
[----:B------:R-:W1:Y:S01]  /*0bc0*/  SHFL.IDX PT, R14, R92, RZ, 0x1f ;  /* 0x00001fff5c0e7589 */ /* 0x000e6200000e0000 */
[----:B------:R-:W-:Y:S01]  /*0bd0*/  UIADD3 UR6, UR6, 0x1, URZ ;  /* 0x0000000106067890 */ /* 0x000fe2000fffe03f */
[----:B------:R-:W-:-:S04]  /*0be0*/  DEPBAR.LE SB0, 0x2 ;  /* 0x000080800000791a */ /* 0x000fc80000000000 */
[----:B------:R-:W-:Y:S01]  /*0bf0*/  UISETP.GE.AND UP0, UPT, UR6, 0x3, UPT ;  /* 0x000000030600788c */ /* 0x000fe2000bf06270 */
[----:B------:R-:W-:Y:S01]  /*0c00*/  BAR.SYNC.DEFER_BLOCKING 0x0 ;  /* 0x0000000000007b1d */ /* 0x000fe20000010000 */
[----:B------:R-:W-:Y:S01]  /*0c10*/  UIADD3 UR15, UR15, 0x1, URZ ;  /* 0x000000010f0f7890 */ /* 0x000fe2000fffe03f */
[----:B------:R-:W-:Y:S01]  /*0c20*/  VIADD R93, R93, 0x20 ;  /* 0x000000205d5d7836 */ /* 0x000fe20000000000 */
[----:B------:R-:W-:Y:S01]  /*0c30*/  USEL UR16, UR6, URZ, !UP0 ;  /* 0x0000003f06107287 */ /* 0x000fe2000c000000 */
[----:B------:R-:W-:Y:S02]  /*0c40*/  IADD3 R16, P1, R8, UR4, RZ ;  /* 0x0000000408107c10 */ /* 0x000fe4000ff3e0ff */
[----:B------:R-:W-:Y:S01]  /*0c50*/  UMOV UR11, 0x80000020 ;  /* 0x80000020000b7882 */ /* 0x000fe20000000000 */
[----:B------:R-:W-:Y:S01]  /*0c60*/  ULEA UR6, UR16, UR14, 0xc ;  /* 0x0000000e10067291 */ /* 0x000fe2000f8e603f */
[----:B------:R-:W-:Y:S02]  /*0c70*/  ISETP.GE.U32.AND P0, PT, R93, 0xbc0, PT ;  /* 0x00000bc05d00780c */ /* 0x000fe40003f06070 */
[----:B------:R-:W-:Y:S01]  /*0c80*/  IADD3.X R17, R10, UR5, RZ, P1, !PT ;  /* 0x000000050a117c10 */ /* 0x000fe20008ffe4ff */
[----:B------:R-:W-:Y:S01]  /*0c90*/  USHF.R.U32.HI UR8, URZ, 0x4, UR6 ;  /* 0x000000043f087899 */ /* 0x000fe20008011606 */
[----:B------:R-:W-:Y:S01]  /*0ca0*/  IADD3 R18, P1, R9, UR4, RZ ;  /* 0x0000000409127c10 */ /* 0x000fe2000ff3e0ff */
[----:B------:R-:W-:-:S02]  /*0cb0*/  ULEA UR6, UR16, UR17, 0xd ;  /* 0x0000001110067291 */ /* 0x000fc4000f8e683f */
[----:B------:R-:W-:Y:S01]  /*0cc0*/  ULOP3.LUT UR8, UR8, 0x3fff, URZ, 0xc0, !UPT ;  /* 0x00003fff08087892 */ /* 0x000fe2000f8ec03f */
[----:B------:R-:W-:Y:S01]  /*0cd0*/  IADD3.X R19, R12, UR5, RZ, P1, !PT ;  /* 0x000000050c137c10 */ /* 0x000fe20008ffe4ff */
[----:B------:R-:W-:Y:S01]  /*0ce0*/  USHF.R.U32.HI UR6, URZ, 0x4, UR6 ;  /* 0x000000043f067899 */ /* 0x000fe20008011606 */
[----:B-1----:R-:W-:Y:S02]  /*0cf0*/  R2UR UR7, R14 ;  /* 0x000000000e0772ca */ /* 0x002fe400000e0000 */
[----:B------:R-:W-:Y:S01]  /*0d00*/  IADD3 R14, P1, R11, UR4, RZ ;  /* 0x000000040b0e7c10 */ /* 0x000fe2000ff3e0ff */
[----:B------:R-:W-:Y:S01]  /*0d10*/  ULOP3.LUT UR6, UR6, 0x3fff, URZ, 0xc0, !UPT ;  /* 0x00003fff06067892 */ /* 0x000fe2000f8ec03f */
[----:B------:R-:W-:-:S03]  /*0d20*/  WARPGROUP.ARRIVE ;  /* 0x00000000000079c5 */ /* 0x000fc60000000000 */
[----:B------:R-:W-:Y:S01]  /*0d30*/  ULOP3.LUT UR10, UR6, 0x2000000, URZ, 0xfc, !UPT ;  /* 0x02000000060a7892 */ /* 0x000fe2000f8efc3f */
[----:B------:R-:W-:-:S05]  /*0d40*/  IADD3.X R15, R22, UR5, RZ, P1, !PT ;  /* 0x00000005160f7c10 */ /* 0x000fca0008ffe4ff */
[----:B------:R-:W-:-:S04]  /*0d50*/  USHF.L.U32 UR7, UR7, 0x6, URZ ;  /* 0x0000000607077899 */ /* 0x000fc8000800063f */
[----:B------:R-:W-:-:S04]  /*0d60*/  ULOP3.LUT UR7, UR7, 0xc0, URZ, 0xc0, !UPT ;  /* 0x000000c007077892 */ /* 0x000fc8000f8ec03f */
[----:B------:R-:W-:-:S03]  /*0d70*/  UIADD3 UR12, UP0, UR7, UR8, URZ ;  /* 0x00000008070c7290 */ /* 0x000fc6000ff1e03f */
[----:B------:R-:W-:Y:S01]  /*0d80*/  UMOV UR7, URZ ;  /* 0x0000003f00077c82 */ /* 0x000fe20008000000 */
[----:B------:R-:W-:Y:S02]  /*0d90*/  UIADD3.X UR13, URZ, URZ, URZ, UP0, !UPT ;  /* 0x0000003f3f0d7290 */ /* 0x000fe400087fe43f */
[----:B------:R-:W-:Y:S02]  /*0da0*/  ULOP3.LUT UR8, UR12, 0x1000000, URZ, 0xfc, !UPT ;  /* 0x010000000c087892 */ /* 0x000fe4000f8efc3f */
[----:B------:R-:W-:Y:S02]  /*0db0*/  ULOP3.LUT UR9, UR13, 0x80000020, URZ, 0xfc, !UPT ;  /* 0x800000200d097892 */ /* 0x000fe4000f8efc3f */
[----:B------:R-:W-:-:S04]  /*0dc0*/  UISETP.GE.AND UP0, UPT, UR15, 0x3, UPT ;  /* 0x000000030f00788c */ /* 0x000fc8000bf06270 */
[----:B------:R-:W-:-:S03]  /*0dd0*/  USEL UR15, UR15, URZ, !UP0 ;  /* 0x0000003f0f0f7287 */ /* 0x000fc6000c000000 */
[----:B------:R-:W-:Y:S01]  /*0de0*/  HGMMA.64x128x16.F32.BF16 R24, gdesc[UR8], R24 ;  /* 0x01e00000081879f0 */ /* 0x000fe20008701818 */
[----:B------:R-:W-:Y:S01]  /*0df0*/  UMOV UR8, 0x1000002 ;  /* 0x0100000200087882 */ /* 0x000fe20000000000 */
[----:B------:R-:W-:Y:S01]  /*0e00*/  UMOV UR9, 0x80000020 ;  /* 0x8000002000097882 */ /* 0x000fe20000000000 */
[----:B------:R-:W-:Y:S01]  /*0e10*/  UMOV UR10, 0x2000002 ;  /* 0x02000002000a7882 */ /* 0x000fe20000000000 */
[----:B------:R-:W-:Y:S01]  /*0e20*/  UMOV UR11, 0x80000020 ;  /* 0x80000020000b7882 */ /* 0x000fe20000000000 */
[----:B------:R-:W-:Y:S02]  /*0e30*/  UIADD3.64 UR8, UR12, UR8, URZ ;  /* 0x000000080c087297 */ /* 0x000fe4000fffe03f */
[----:B------:R-:W-:Y:S02]  /*0e40*/  UIADD3.64 UR10, UR6, UR10, URZ ;  /* 0x0000000a060a7297 */ /* 0x000fe4000fffe03f */
[----:B------:R-:W-:-:S06]  /*0e50*/  ULEA UR6, UR15, UR14, 0xc ;  /* 0x0000000e0f067291 */ /* 0x000fcc000f8e603f */
[----:B------:R-:W-:Y:S02]  /*0e60*/  LEA R21, R7, UR6, 0x1 ;  /* 0x0000000607157c11 */ /* 0x000fe4000f8e08ff */
[----:B------:R-:W-:Y:S01]  /*0e70*/  LEA R20, R3, UR6, 0x1 ;  /* 0x0000000603147c11 */ /* 0x000fe2000f8e08ff */
[----:B------:R-:W-:Y:S01]  /*0e80*/  ULEA UR6, UR15, UR17, 0xd ;  /* 0x000000110f067291 */ /* 0x000fe2000f8e683f */
[----:B------:R-:W-:Y:S03]  /*0e90*/  HGMMA.64x128x16.F32.BF16 R24, gdesc[UR8], R24, gsb0 ;  /* 0x01e00000081879f0 */ /* 0x000fe60008001818 */
[----:B------:R-:W-:Y:S02]  /*0ea0*/  WARPGROUP.DEPBAR.LE gsb0, 0x1 ;  /* 0x00008000000079c5 */ /* 0x000fe40000010100 */
[----:B------:R-:W-:Y:S06]  /*0eb0*/  BAR.SYNC.DEFER_BLOCKING 0x0 ;  /* 0x0000000000007b1d */ /* 0x000fec0000010000 */
[----:B------:R-:W-:Y:S01]  /*0ec0*/  @!PT LDS RZ, [RZ] ;  /* 0x00000000fffff984 */ /* 0x000fe20000000800 */
[----:B------:R-:W-:Y:S01]  /*0ed0*/  @!PT LDS RZ, [RZ] ;  /* 0x00000000fffff984 */ /* 0x000fe20000000800 */
[----:B------:R-:W-:Y:S01]  /*0ee0*/  @!PT LDS RZ, [RZ] ;  /* 0x00000000fffff984 */ /* 0x000fe20000000800 */
[----:B------:R1:W-:Y:S04]  /*0ef0*/  LDGSTS.E.BYPASS.128 [R21], desc[UR18][R16.64], !P0 ;  /* 0x0000000010157fae */ /* 0x0003e8000c101c52 */
[----:B------:R-:W-:Y:S04]  /*0f00*/  LDGSTS.E.BYPASS.128 [R20], desc[UR18][R18.64], !P0 ;  /* 0x0000000012147fae */ /* 0x000fe8000c101c52 */
[----:B------:R-:W0:Y:S01]  /*0f10*/  LDGDEPBAR ;  /* 0x00000000000079af */ /* 0x000e220000000000 */
[----:B-1----:R-:W-:-:S02]  /*0f20*/  LEA R17, R7, UR6, 0x1 ;  /* 0x0000000607117c11 */ /* 0x002fc4000f8e08ff */
[----:B------:R-:W-:-:S03]  /*0f30*/  IADD3 R16, P1, R13, UR4, RZ ;  /* 0x000000040d107c10 */ /* 0x000fc6000ff3e0ff */
[----:B------:R1:W-:Y:S02]  /*0f40*/  LDGSTS.E.BYPASS.128 [R17], desc[UR18][R14.64], !P0 ;  /* 0x000000000e117fae */ /* 0x0003e4000c101c52 */
[----:B-1----:R-:W-:Y:S02]  /*0f50*/  IADD3.X R17, R89, UR5, RZ, P1, !PT ;  /* 0x0000000559117c10 */ /* 0x002fe40008ffe4ff */
[----:B------:R-:W-:Y:S02]  /*0f60*/  IADD3 R18, P1, R23, UR4, RZ ;  /* 0x0000000417127c10 */ /* 0x000fe4000ff3e0ff */
[----:B------:R-:W-:Y:S02]  /*0f70*/  LEA R15, R3, UR6, 0x1 ;  /* 0x00000006030f7c11 */ /* 0x000fe4000f8e08ff */
[----:B------:R-:W-:Y:S02]  /*0f80*/  IADD3.X R19, R90, UR5, RZ, P1, !PT ;  /* 0x000000055a137c10 */ /* 0x000fe40008ffe4ff */
[----:B------:R-:W-:Y:S01]  /*0f90*/  IADD3 R20, P1, R88, UR4, RZ ;  /* 0x0000000458147c10 */ /* 0x000fe2000ff3e0ff */
[----:B------:R1:W-:Y:S01]  /*0fa0*/  LDGSTS.E.BYPASS.128 [R15], desc[UR18][R16.64], !P0 ;  /* 0x00000000100f7fae */ /* 0x0003e2000c101c52 */
[----:B------:R-:W-:Y:S01]  /*0fb0*/  LEA R14, R4, UR6, 0x1 ;  /* 0x00000006040e7c11 */ /* 0x000fe2000f8e08ff */
[----:B------:R-:W-:Y:S01]  /*0fc0*/  UIADD3 UR4, UP0, UR4, 0x40, URZ ;  /* 0x0000004004047890 */ /* 0x000fe2000ff1e03f */
[----:B------:R-:W-:-:S03]  /*0fd0*/  IADD3.X R21, R91, UR5, RZ, P1, !PT ;  /* 0x000000055b157c10 */ /* 0x000fc60008ffe4ff */
[----:B------:R2:W-:Y:S01]  /*0fe0*/  LDGSTS.E.BYPASS.128 [R14], desc[UR18][R18.64], !P0 ;  /* 0x00000000120e7fae */ /* 0x0005e2000c101c52 */
[----:B------:R-:W-:Y:S01]  /*0ff0*/  UIADD3.X UR5, URZ, UR5, URZ, UP0, !UPT ;  /* 0x000000053f057290 */ /* 0x000fe200087fe43f */
[----:B-1----:R-:W-:Y:S01]  /*1000*/  LEA R15, R5, UR6, 0x1 ;  /* 0x00000006050f7c11 */ /* 0x002fe2000f8e08ff */
[----:B------:R-:W-:-:S04]  /*1010*/  UMOV UR6, UR16 ;  /* 0x0000001000067c82 */ /* 0x000fc80008000000 */
[----:B------:R2:W-:Y:S01]  /*1020*/  LDGSTS.E.BYPASS.128 [R15], desc[UR18][R20.64], !P0 ;  /* 0x00000000140f7fae */ /* 0x0005e2000c101c52 */
[----:B------:R-:W-:-:S03]  /*1030*/  ISETP.GE.U32.AND P0, PT, R93, 0xbe0, PT ;  /* 0x00000be05d00780c */ /* 0x000fc60003f06070 */
[----:B------:R-:W0:Y:S10]  /*1040*/  LDGDEPBAR ;  /* 0x00000000000079af */ /* 0x000e340000000000 */
[----:B--2---:R-:W-:Y:S05]  /*1050*/  @!P0 BRA `(.L_x_0) ;  /* 0xfffffff800d88947 */ /* 0x004fea000383ffff */
[----:B------:R-:W-:Y:S02]  /*1060*/  WARPGROUP.DEPBAR.LE gsb0, 0x0 ;  /* 0x00008000000079c5 */ /* 0x000fe40000010000 */
[----:B------:R-:W-:-:S04]  /*1070*/  DEPBAR.LE SB0, 0x0 ;  /* 0x000080000000791a */ /* 0x000fc80000000000 */
[--C-:B------:R-:W-:Y:S02]  /*1080*/  SHF.R.U32.HI R3, RZ, 0x1, R0.reuse ;  /* 0x00000001ff037819 */ /* 0x100fe40000011600 */
[----:B------:R-:W-:Y:S02]  /*1090*/  SHF.R.U32.HI R7, RZ, 0x5, R0 ;  /* 0x00000005ff077819 */ /* 0x000fe40000011600 */
[C---:B------:R-:W-:Y:S02]  /*10a0*/  LOP3.LUT R4, R0.reuse, 0xf, RZ, 0xc0, !PT ;  /* 0x0000000f00047812 */ /* 0x040fe400078ec0ff */
[----:B------:R-:W-:Y:S02]  /*10b0*/  LOP3.LUT R5, R3, 0x8, RZ, 0xc0, !PT ;  /* 0x0000000803057812 */ /* 0x000fe400078ec0ff */
[----:B------:R-:W-:Y:S01]  /*10c0*/  LOP3.LUT R3, R7, 0x3, RZ, 0xc0, !PT ;  /* 0x0000000307037812 */ /* 0x000fe200078ec0ff */
[----:B------:R-:W-:Y:S01]  /*10d0*/  IMAD.SHL.U32 R7, R0, 0x8, RZ ;  /* 0x0000000800077824 */ /* 0x000fe200078e00ff */
[----:B------:R-:W-:Y:S01]  /*10e0*/  F2FP.BF16.F32.PACK_AB R24, R25, R24 ;  /* 0x000000181918723e */ /* 0x000fe200000010ff */
[----:B------:R-:W-:Y:S01]  /*10f0*/  IMAD R8, R4, 0x88, R5 ;  /* 0x0000008804087824 */ /* 0x000fe200078e0205 */
[----:B------:R-:W-:Y:S01]  /*1100*/  F2FP.BF16.F32.PACK_AB R25, R27, R26 ;  /* 0x0000001a1b19723e */ /* 0x000fe200000010ff */
[----:B------:R-:W-:Y:S01]  /*1110*/  IMAD.SHL.U32 R5, R3, 0x2, RZ ;  /* 0x0000000203057824 */ /* 0x000fe200078e00ff */
[----:B------:R-:W-:Y:S01]  /*1120*/  F2FP.BF16.F32.PACK_AB R32, R33, R32 ;  /* 0x000000202120723e */ /* 0x000fe200000010ff */
[----:B------:R-:W-:Y:S01]  /*1130*/  IMAD R3, R3, 0x880, R8 ;  /* 0x0000088003037824 */ /* 0x000fe200078e0208 */
[----:B------:R-:W-:-:S02]  /*1140*/  F2FP.BF16.F32.PACK_AB R26, R29, R28 ;  /* 0x0000001c1d1a723e */ /* 0x000fc400000010ff */
[----:B------:R-:W-:Y:S02]  /*1150*/  F2FP.BF16.F32.PACK_AB R27, R31, R30 ;  /* 0x0000001e1f1b723e */ /* 0x000fe400000010ff */
[----:B------:R-:W-:Y:S02]  /*1160*/  F2FP.BF16.F32.PACK_AB R33, R35, R34 ;  /* 0x000000222321723e */ /* 0x000fe400000010ff */
[----:B------:R-:W-:Y:S02]  /*1170*/  F2FP.BF16.F32.PACK_AB R40, R41, R40 ;  /* 0x000000282928723e */ /* 0x000fe400000010ff */
[----:B------:R-:W-:Y:S01]  /*1180*/  LEA R12, R3, UR14, 0x1 ;  /* 0x0000000e030c7c11 */ /* 0x000fe2000f8e08ff */
[----:B------:R-:W-:Y:S01]  /*1190*/  BAR.SYNC.DEFER_BLOCKING 0x0 ;  /* 0x0000000000007b1d */ /* 0x000fe20000010000 */
[----:B------:R-:W-:Y:S02]  /*11a0*/  F2FP.BF16.F32.PACK_AB R34, R37, R36 ;  /* 0x000000242522723e */ /* 0x000fe400000010ff */
[----:B------:R-:W-:-:S02]  /*11b0*/  F2FP.BF16.F32.PACK_AB R35, R39, R38 ;  /* 0x000000262723723e */ /* 0x000fc400000010ff */
[----:B------:R-:W-:Y:S02]  /*11c0*/  F2FP.BF16.F32.PACK_AB R41, R43, R42 ;  /* 0x0000002a2b29723e */ /* 0x000fe400000010ff */
[----:B------:R-:W-:Y:S02]  /*11d0*/  F2FP.BF16.F32.PACK_AB R48, R49, R48 ;  /* 0x000000303130723e */ /* 0x000fe400000010ff */
[----:B------:R-:W-:Y:S02]  /*11e0*/  F2FP.BF16.F32.PACK_AB R42, R45, R44 ;  /* 0x0000002c2d2a723e */ /* 0x000fe400000010ff */
[----:B------:R-:W-:Y:S02]  /*11f0*/  F2FP.BF16.F32.PACK_AB R43, R47, R46 ;  /* 0x0000002e2f2b723e */ /* 0x000fe400000010ff */
[----:B------:R-:W-:Y:S02]  /*1200*/  F2FP.BF16.F32.PACK_AB R49, R51, R50 ;  /* 0x000000323331723e */ /* 0x000fe400000010ff */
[----:B------:R-:W-:-:S02]  /*1210*/  F2FP.BF16.F32.PACK_AB R56, R57, R56 ;  /* 0x000000383938723e */ /* 0x000fc400000010ff */
[----:B------:R-:W-:Y:S02]  /*1220*/  F2FP.BF16.F32.PACK_AB R50, R53, R52 ;  /* 0x000000343532723e */ /* 0x000fe400000010ff */
[----:B------:R-:W-:Y:S02]  /*1230*/  F2FP.BF16.F32.PACK_AB R51, R55, R54 ;  /* 0x000000363733723e */ /* 0x000fe400000010ff */
[----:B------:R-:W-:Y:S02]  /*1240*/  F2FP.BF16.F32.PACK_AB R57, R59, R58 ;  /* 0x0000003a3b39723e */ /* 0x000fe400000010ff */
[----:B------:R-:W-:Y:S01]  /*1250*/  F2FP.BF16.F32.PACK_AB R64, R65, R64 ;  /* 0x000000404140723e */ /* 0x000fe200000010ff */
[----:B------:R-:W-:Y:S01]  /*1260*/  STSM.16.M88.4 [R12], R24 ;  /* 0x000000180c007844 */ /* 0x000fe20000000200 */
[----:B------:R-:W-:Y:S02]  /*1270*/  F2FP.BF16.F32.PACK_AB R58, R61, R60 ;  /* 0x0000003c3d3a723e */ /* 0x000fe400000010ff */
[----:B------:R-:W-:Y:S01]  /*1280*/  F2FP.BF16.F32.PACK_AB R59, R63, R62 ;  /* 0x0000003e3f3b723e */ /* 0x000fe200000010ff */
[----:B------:R1:W-:Y:S01]  /*1290*/  STSM.16.M88.4 [R12+0x20], R32 ;  /* 0x000020200c007844 */ /* 0x0003e20000000200 */
[----:B------:R-:W-:-:S02]  /*12a0*/  F2FP.BF16.F32.PACK_AB R65, R67, R66 ;  /* 0x000000424341723e */ /* 0x000fc400000010ff */
[----:B------:R-:W-:Y:S01]  /*12b0*/  F2FP.BF16.F32.PACK_AB R72, R73, R72 ;  /* 0x000000484948723e */ /* 0x000fe200000010ff */
[----:B------:R2:W-:Y:S01]  /*12c0*/  STSM.16.M88.4 [R12+0x40], R40 ;  /* 0x000040280c007844 */ /* 0x0005e20000000200 */
[----:B------:R-:W-:Y:S02]  /*12d0*/  F2FP.BF16.F32.PACK_AB R66, R69, R68 ;  /* 0x000000444542723e */ /* 0x000fe400000010ff */
[----:B------:R-:W-:Y:S01]  /*12e0*/  F2FP.BF16.F32.PACK_AB R67, R71, R70 ;  /* 0x000000464743723e */ /* 0x000fe200000010ff */
[----:B------:R-:W-:Y:S01]  /*12f0*/  STSM.16.M88.4 [R12+0x60], R48 ;  /* 0x000060300c007844 */ /* 0x000fe20000000200 */
[----:B------:R-:W-:Y:S02]  /*1300*/  F2FP.BF16.F32.PACK_AB R73, R75, R74 ;  /* 0x0000004a4b49723e */ /* 0x000fe400000010ff */
[----:B------:R-:W-:Y:S01]  /*1310*/  F2FP.BF16.F32.PACK_AB R80, R81, R80 ;  /* 0x000000505150723e */ /* 0x000fe200000010ff */
[----:B------:R-:W-:Y:S01]  /*1320*/  STSM.16.M88.4 [R12+0x80], R56 ;  /* 0x000080380c007844 */ /* 0x000fe20000000200 */
[----:B------:R-:W-:-:S02]  /*1330*/  F2FP.BF16.F32.PACK_AB R74, R77, R76 ;  /* 0x0000004c4d4a723e */ /* 0x000fc400000010ff */
[----:B------:R-:W-:Y:S01]  /*1340*/  F2FP.BF16.F32.PACK_AB R75, R79, R78 ;  /* 0x0000004e4f4b723e */ /* 0x000fe200000010ff */
[----:B------:R-:W-:Y:S01]  /*1350*/  STSM.16.M88.4 [R12+0xa0], R64 ;  /* 0x0000a0400c007844 */ /* 0x000fe20000000200 */
[----:B------:R-:W-:Y:S01]  /*1360*/  F2FP.BF16.F32.PACK_AB R81, R83, R82 ;  /* 0x000000525351723e */ /* 0x000fe200000010ff */
[----:B-1----:R-:W1:Y:S01]  /*1370*/  LDC.64 R32, c[0x0][0x220] ;  /* 0x00008800ff207b82 */ /* 0x002e620000000a00 */
[----:B------:R-:W-:Y:S01]  /*1380*/  F2FP.BF16.F32.PACK_AB R82, R85, R84 ;  /* 0x000000545552723e */ /* 0x000fe200000010ff */
[----:B------:R-:W-:Y:S01]  /*1390*/  STSM.16.M88.4 [R12+0xc0], R72 ;  /* 0x0000c0480c007844 */ /* 0x000fe20000000200 */
[----:B------:R-:W-:Y:S02]  /*13a0*/  F2FP.BF16.F32.PACK_AB R83, R87, R86 ;  /* 0x000000565753723e */ /* 0x000fe400000010ff */
[--C-:B------:R-:W-:Y:S02]  /*13b0*/  SHF.R.U32.HI R9, RZ, 0x4, R0.reuse ;  /* 0x00000004ff097819 */ /* 0x100fe40000011600 */
[----:B------:R-:W-:Y:S01]  /*13c0*/  SHF.R.U32.HI R3, RZ, 0x4, R0 ;  /* 0x00000004ff037819 */ /* 0x000fe20000011600 */
[----:B------:R-:W-:Y:S01]  /*13d0*/  STSM.16.M88.4 [R12+0xe0], R80 ;  /* 0x0000e0500c007844 */ /* 0x000fe20000000200 */
[----:B------:R-:W-:-:S02]  /*13e0*/  SGXT.U32 R4, R9, 0x1 ;  /* 0x000000010904781a */ /* 0x000fc40000000000 */
[----:B------:R-:W-:Y:S02]  /*13f0*/  SGXT.U32 R3, R3, 0x3 ;  /* 0x000000030303781a */ /* 0x000fe40000000000 */
[----:B------:R-:W-:Y:S02]  /*1400*/  LOP3.LUT R4, R5, R4, RZ, 0xfc, !PT ;  /* 0x0000000405047212 */ /* 0x000fe400078efcff */
[----:B------:R-:W-:Y:S02]  /*1410*/  LOP3.LUT R5, R7, 0x78, RZ, 0xc0, !PT ;  /* 0x0000007807057812 */ /* 0x000fe400078ec0ff */
[----:B------:R-:W-:Y:S02]  /*1420*/  LOP3.LUT R2, R2, 0x78, R7, 0xf8, !PT ;  /* 0x0000007802027812 */ /* 0x000fe400078ef807 */
[----:B------:R-:W-:Y:S01]  /*1430*/  LOP3.LUT R35, R3, R6, RZ, 0xfc, !PT ;  /* 0x0000000603237212 */ /* 0x000fe200078efcff */
[----:B------:R-:W-:Y:S01]  /*1440*/  IMAD R4, R4, 0x88, R5 ;  /* 0x0000008804047824 */ /* 0x000fe200078e0205 */
[----:B------:R-:W-:-:S02]  /*1450*/  ISETP.GE.AND P0, PT, R2, 0x3000, PT ;  /* 0x000030000200780c */ /* 0x000fc40003f06270 */
[C---:B------:R-:W-:Y:S01]  /*1460*/  LOP3.LUT R3, R35.reuse, 0x10, RZ, 0xfc, !PT ;  /* 0x0000001023037812 */ /* 0x040fe200078efcff */
[C---:B--2---:R-:W-:Y:S01]  /*1470*/  IMAD R41, R35.reuse, 0x3000, R2 ;  /* 0x0000300023297824 */ /* 0x044fe200078e0202 */
[----:B------:R-:W-:Y:S01]  /*1480*/  LEA R44, R4, UR14, 0x1 ;  /* 0x0000000e042c7c11 */ /* 0x000fe2000f8e08ff */
[----:B------:R-:W-:Y:S01]  /*1490*/  BAR.SYNC.DEFER_BLOCKING 0x0 ;  /* 0x0000000000007b1d */ /* 0x000fe20000010000 */
[----:B------:R-:W-:Y:S01]  /*14a0*/  ISETP.LT.AND P1, PT, R35, 0x1000, !P0 ;  /* 0x000010002300780c */ /* 0x000fe20004721270 */
[----:B------:R-:W-:Y:S01]  /*14b0*/  VIADD R37, R41, 0x18000 ;  /* 0x0001800029257836 */ /* 0x000fe20000000000 */
[----:B------:R-:W-:Y:S01]  /*14c0*/  LOP3.LUT R2, R35, 0x18, RZ, 0xfc, !PT ;  /* 0x0000001823027812 */ /* 0x000fe200078efcff */
[----:B------:R-:W-:Y:S01]  /*14d0*/  VIADD R39, R41, 0x48000 ;  /* 0x0004800029277836 */ /* 0x000fe20000000000 */
[----:B------:R-:W-:Y:S01]  /*14e0*/  LOP3.LUT R34, R35, 0x8, RZ, 0xfc, !PT ;  /* 0x0000000823227812 */ /* 0x000fe200078efcff */
[----:B------:R-:W-:Y:S01]  /*14f0*/  VIADD R43, R41, 0x60000 ;  /* 0x00060000292b7836 */ /* 0x000fe20000000000 */
[----:B------:R-:W-:Y:S01]  /*1500*/  LOP3.LUT R0, R35, 0x20, RZ, 0xfc, !PT ;  /* 0x0000002023007812 */ /* 0x000fe200078efcff */
[----:B------:R-:W-:Y:S01]  /*1510*/  VIADD R45, R41, 0x78000 ;  /* 0x00078000292d7836 */ /* 0x000fe20000000000 */
[----:B------:R-:W-:Y:S01]  /*1520*/  ISETP.LT.AND P5, PT, R3, 0x1000, !P0 ;  /* 0x000010000300780c */ /* 0x000fe200047a1270 */
[C---:B------:R-:W-:Y:S01]  /*1530*/  VIADD R47, R41.reuse, 0x90000 ;  /* 0x00090000292f7836 */ /* 0x040fe20000000000 */
[----:B------:R-:W-:Y:S01]  /*1540*/  ISETP.LT.AND P4, PT, R2, 0x1000, !P0 ;  /* 0x000010000200780c */ /* 0x000fe20004781270 */
[----:B-1----:R-:W-:Y:S01]  /*1550*/  IMAD.WIDE R2, R41, 0x2, R32 ;  /* 0x0000000229027825 */ /* 0x002fe200078e0220 */
[----:B------:R-:W-:-:S02]  /*1560*/  ISETP.LT.AND P6, PT, R34, 0x1000, !P0 ;  /* 0x000010002200780c */ /* 0x000fc400047c1270 */
[C---:B------:R-:W-:Y:S02]  /*1570*/  LOP3.LUT R38, R35.reuse, 0x28, RZ, 0xfc, !PT ;  /* 0x0000002823267812 */ /* 0x040fe400078efcff */
[----:B------:R-:W-:Y:S02]  /*1580*/  ISETP.LT.AND P3, PT, R0, 0x1000, !P0 ;  /* 0x000010000000780c */ /* 0x000fe40004761270 */
[C---:B------:R-:W-:Y:S02]  /*1590*/  LOP3.LUT R36, R35.reuse, 0x30, RZ, 0xfc, !PT ;  /* 0x0000003023247812 */ /* 0x040fe400078efcff */
[----:B------:R-:W-:Y:S01]  /*15a0*/  LOP3.LUT R0, R35, 0x38, RZ, 0xfc, !PT ;  /* 0x0000003823007812 */ /* 0x000fe200078efcff */
[----:B------:R-:W-:Y:S01]  /*15b0*/  IMAD.WIDE R34, R37, 0x2, R32 ;  /* 0x0000000225227825 */ /* 0x000fe200078e0220 */
[----:B------:R-:W-:Y:S01]  /*15c0*/  ISETP.LT.AND P2, PT, R38, 0x1000, !P0 ;  /* 0x000010002600780c */ /* 0x000fe20004741270 */
[----:B------:R-:W1:Y:S02]  /*15d0*/  LDS.128 R28, [R44] ;  /* 0x000000002c1c7984 */ /* 0x000e640000000c00 */
[----:B------:R-:W-:-:S02]  /*15e0*/  VIADD R37, R41, 0x30000 ;  /* 0x0003000029257836 */ /* 0x000fc40000000000 */
[----:B------:R-:W2:Y:S01]  /*15f0*/  LDS.128 R24, [R44+0x880] ;  /* 0x000880002c187984 */ /* 0x000ea20000000c00 */
[----:B------:R-:W-:-:S03]  /*1600*/  IMAD.WIDE R38, R39, 0x2, R32 ;  /* 0x0000000227267825 */ /* 0x000fc600078e0220 */
[----:B------:R-:W3:Y:S04]  /*1610*/  LDS.128 R4, [R44+0x1100] ;  /* 0x001100002c047984 */ /* 0x000ee80000000c00 */
[----:B------:R-:W4:Y:S04]  /*1620*/  LDS.128 R8, [R44+0x1980] ;  /* 0x001980002c087984 */ /* 0x000f280000000c00 */
[----:B------:R-:W5:Y:S04]  /*1630*/  LDS.128 R12, [R44+0x2200] ;  /* 0x002200002c0c7984 */ /* 0x000f680000000c00 */
[----:B------:R-:W5:Y:S04]  /*1640*/  LDS.128 R16, [R44+0x2a80] ;  /* 0x002a80002c107984 */ /* 0x000f680000000c00 */
[----:B------:R-:W5:Y:S04]  /*1650*/  LDS.128 R20, [R44+0x3300] ;  /* 0x003300002c147984 */ /* 0x000f680000000c00 */
[----:B-1----:R1:W-:Y:S01]  /*1660*/  @P1 STG.E.128 desc[UR18][R2.64], R28 ;  /* 0x0000001c02001986 */ /* 0x0023e2000c101d12 */
[----:B------:R-:W-:Y:S01]  /*1670*/  ISETP.LT.AND P1, PT, R36, 0x1000, !P0 ;  /* 0x000010002400780c */ /* 0x000fe20004721270 */
[--C-:B------:R-:W-:Y:S01]  /*1680*/  IMAD.WIDE R36, R37, 0x2, R32.reuse ;  /* 0x0000000225247825 */ /* 0x100fe200078e0220 */
[----:B------:R-:W-:Y:S01]  /*1690*/  ISETP.LT.AND P0, PT, R0, 0x1000, !P0 ;  /* 0x000010000000780c */ /* 0x000fe20004701270 */
[----:B--2---:R2:W-:Y:S04]  /*16a0*/  @P6 STG.E.128 desc[UR18][R34.64], R24 ;  /* 0x0000001822006986 */ /* 0x0045e8000c101d12 */
[----:B---3--:R2:W-:Y:S04]  /*16b0*/  @P5 STG.E.128 desc[UR18][R36.64], R4 ;  /* 0x0000000424005986 */ /* 0x0085e8000c101d12 */
[----:B----4-:R2:W-:Y:S01]  /*16c0*/  @P4 STG.E.128 desc[UR18][R38.64], R8 ;  /* 0x0000000826004986 */ /* 0x0105e2000c101d12 */
[----:B-1----:R-:W-:-:S04]  /*16d0*/  IMAD.WIDE R2, R43, 0x2, R32 ;  /* 0x000000022b027825 */ /* 0x002fc800078e0220 */
[--C-:B------:R-:W-:Y:S01]  /*16e0*/  IMAD.WIDE R28, R45, 0x2, R32.reuse ;  /* 0x000000022d1c7825 */ /* 0x100fe200078e0220 */
[----:B-----5:R2:W-:Y:S03]  /*16f0*/  @P3 STG.E.128 desc[UR18][R2.64], R12 ;  /* 0x0000000c02003986 */ /* 0x0205e6000c101d12 */
[----:B------:R-:W-:Y:S01]  /*1700*/  IMAD.WIDE R30, R47, 0x2, R32 ;  /* 0x000000022f1e7825 */ /* 0x000fe200078e0220 */
[----:B------:R2:W-:Y:S04]  /*1710*/  @P2 STG.E.128 desc[UR18][R28.64], R16 ;  /* 0x000000101c002986 */ /* 0x0005e8000c101d12 */
[----:B------:R2:W-:Y:S01]  /*1720*/  @P1 STG.E.128 desc[UR18][R30.64], R20 ;  /* 0x000000141e001986 */ /* 0x0005e2000c101d12 */
[----:B------:R-:W-:Y:S05]  /*1730*/  @!P0 EXIT ;  /* 0x000000000000894d */ /* 0x000fea0003800000 */
[----:B------:R-:W1:Y:S01]  /*1740*/  LDS.128 R44, [R44+0x3b80] ;  /* 0x003b80002c2c7984 */ /* 0x000e620000000c00 */
[----:B------:R-:W-:-:S04]  /*1750*/  VIADD R41, R41, 0xa8000 ;  /* 0x000a800029297836 */ /* 0x000fc80000000000 */
[----:B------:R-:W-:-:S05]  /*1760*/  IMAD.WIDE R32, R41, 0x2, R32 ;  /* 0x0000000229207825 */ /* 0x000fca00078e0220 */
[----:B-1----:R-:W-:Y:S01]  /*1770*/  STG.E.128 desc[UR18][R32.64], R44 ;  /* 0x0000002c20007986 */ /* 0x002fe2000c101d12 */
[----:B------:R-:W-:Y:S05]  /*1780*/  EXIT ;  /* 0x000000000000794d */ /* 0x000fea0003800000 */
.L_x_1:
[----:B------:R-:W-:-:S00]  /*1790*/  BRA `(.L_x_1) ;  /* 0xfffffffc00fc7947 */ /* 0x000fc0000383ffff */
[----:B------:R-:W-:-:S00]  /*17a0*/  NOP ;  /* 0x0000000000007918 */ /* 0x000fc00000000000 */
        /* <DEDUP_REMOVED lines=13> */
.L_x_2:


//--------------------- .nv.shared.triton_mm      --------------------------
	.section	.nv.shared.triton_mm,"aw",@nobits
	.sectionflags	@""
	.align	16
	.zero		1024


//--------------------- .nv.constant0.triton_mm   --------------------------
	.section	.nv.constant0.triton_mm,"a",@progbits
	.sectionflags	@""
	.align	4
.nv.constant0.triton_mm:
	.zero		552
